//
// Generated by NVIDIA NVVM Compiler
//
// Compiler Build ID: CL-36424714
// Cuda compilation tools, release 13.0, V13.0.88
// Based on NVVM 20.0.0
//

.version 9.0
.target sm_100
.address_size 64

	// .globl	_Z12func_cgh_gpuPiS_PfS0_S_
.global .align 4 .b8 __cudart_i2opi_f[24] = {65, 144, 67, 60, 153, 149, 98, 219, 192, 221, 52, 245, 209, 87, 39, 252, 41, 21, 68, 78, 110, 131, 249, 162};

.visible .entry _Z12func_cgh_gpuPiS_PfS0_S_(
	.param .u64 .ptr .align 1 _Z12func_cgh_gpuPiS_PfS0_S__param_0,
	.param .u64 .ptr .align 1 _Z12func_cgh_gpuPiS_PfS0_S__param_1,
	.param .u64 .ptr .align 1 _Z12func_cgh_gpuPiS_PfS0_S__param_2,
	.param .u64 .ptr .align 1 _Z12func_cgh_gpuPiS_PfS0_S__param_3,
	.param .u64 .ptr .align 1 _Z12func_cgh_gpuPiS_PfS0_S__param_4
)
{
	.local .align 4 .b8 	__local_depot0[28];
	.reg .b64 	%SP;
	.reg .b64 	%SPL;
	.reg .pred 	%p<11>;
	.reg .b32 	%r<63>;
	.reg .b32 	%f<36>;
	.reg .b64 	%rd<37>;
	.reg .b64 	%fd<3>;

	mov.u64 	%SPL, __local_depot0;
	ld.param.u64 	%rd14, [_Z12func_cgh_gpuPiS_PfS0_S__param_0];
	ld.param.u64 	%rd15, [_Z12func_cgh_gpuPiS_PfS0_S__param_1];
	ld.param.u64 	%rd16, [_Z12func_cgh_gpuPiS_PfS0_S__param_2];
	ld.param.u64 	%rd17, [_Z12func_cgh_gpuPiS_PfS0_S__param_3];
	ld.param.u64 	%rd18, [_Z12func_cgh_gpuPiS_PfS0_S__param_4];
	cvta.to.global.u64 	%rd1, %rd18;
	add.u64 	%rd2, %SPL, 0;
	mov.u32 	%r19, %ntid.x;
	mov.u32 	%r20, %ctaid.x;
	mov.u32 	%r21, %tid.x;
	mad.lo.s32 	%r1, %r19, %r20, %r21;
	mov.u32 	%r22, %ntid.y;
	mov.u32 	%r23, %ctaid.y;
	mov.u32 	%r24, %tid.y;
	mad.lo.s32 	%r2, %r22, %r23, %r24;
	ld.global.u32 	%r25, [%rd1];
	setp.lt.s32 	%p1, %r25, 1;
	@%p1 bra 	$L__BB0_11;
	cvta.to.global.u64 	%rd20, %rd17;
	shl.b32 	%r27, %r2, 10;
	add.s32 	%r28, %r27, %r1;
	mul.wide.s32 	%rd21, %r28, 4;
	add.s64 	%rd3, %rd20, %rd21;
	ld.global.f32 	%f34, [%rd3];
	cvta.to.global.u64 	%rd4, %rd14;
	cvta.to.global.u64 	%rd5, %rd15;
	cvta.to.global.u64 	%rd6, %rd16;
	mov.b32 	%r58, 0;
$L__BB0_2:
	mul.wide.u32 	%rd22, %r58, 4;
	add.s64 	%rd23, %rd4, %rd22;
	ld.global.u32 	%r29, [%rd23];
	sub.s32 	%r30, %r1, %r29;
	mul.lo.s32 	%r31, %r30, %r30;
	add.s64 	%rd24, %rd5, %rd22;
	ld.global.u32 	%r32, [%rd24];
	sub.s32 	%r33, %r2, %r32;
	mad.lo.s32 	%r34, %r33, %r33, %r31;
	cvt.rn.f32.u32 	%f10, %r34;
	add.s64 	%rd25, %rd6, %rd22;
	ld.global.f32 	%f11, [%rd25];
	fma.rn.f32 	%f12, %f11, %f11, %f10;
	sqrt.rn.f32 	%f13, %f12;
	mul.f32 	%f3, %f13, 0f42D07268;
	mul.f32 	%f14, %f3, 0f3F22F983;
	cvt.rni.s32.f32 	%r62, %f14;
	cvt.rn.f32.s32 	%f15, %r62;
	fma.rn.f32 	%f16, %f15, 0fBFC90FDA, %f3;
	fma.rn.f32 	%f17, %f15, 0fB3A22168, %f16;
	fma.rn.f32 	%f35, %f15, 0fA7C234C5, %f17;
	abs.f32 	%f5, %f3;
	setp.ltu.f32 	%p2, %f5, 0f47CE4780;
	@%p2 bra 	$L__BB0_10;
	setp.neu.f32 	%p3, %f5, 0f7F800000;
	@%p3 bra 	$L__BB0_5;
	mov.f32 	%f20, 0f00000000;
	mul.rn.f32 	%f35, %f3, %f20;
	mov.b32 	%r62, 0;
	bra.uni 	$L__BB0_10;
$L__BB0_5:
	mov.b32 	%r5, %f3;
	shl.b32 	%r36, %r5, 8;
	or.b32  	%r6, %r36, -2147483648;
	mov.b64 	%rd36, 0;
	mov.b32 	%r59, 0;
	mov.u64 	%rd34, __cudart_i2opi_f;
	mov.u64 	%rd35, %rd2;
$L__BB0_6:
	.pragma "nounroll";
	ld.global.nc.u32 	%r37, [%rd34];
	mad.wide.u32 	%rd28, %r37, %r6, %rd36;
	shr.u64 	%rd36, %rd28, 32;
	st.local.u32 	[%rd35], %rd28;
	add.s32 	%r59, %r59, 1;
	add.s64 	%rd35, %rd35, 4;
	add.s64 	%rd34, %rd34, 4;
	setp.ne.s32 	%p4, %r59, 6;
	@%p4 bra 	$L__BB0_6;
	shr.u32 	%r38, %r5, 23;
	st.local.u32 	[%rd2+24], %rd36;
	and.b32  	%r9, %r38, 31;
	and.b32  	%r39, %r38, 224;
	add.s32 	%r40, %r39, -128;
	shr.u32 	%r41, %r40, 5;
	mul.wide.u32 	%rd29, %r41, 4;
	sub.s64 	%rd13, %rd2, %rd29;
	ld.local.u32 	%r60, [%rd13+24];
	ld.local.u32 	%r61, [%rd13+20];
	setp.eq.s32 	%p5, %r9, 0;
	@%p5 bra 	$L__BB0_9;
	shf.l.wrap.b32 	%r60, %r61, %r60, %r9;
	ld.local.u32 	%r42, [%rd13+16];
	shf.l.wrap.b32 	%r61, %r42, %r61, %r9;
$L__BB0_9:
	shr.u32 	%r43, %r60, 30;
	shf.l.wrap.b32 	%r44, %r61, %r60, 2;
	shl.b32 	%r45, %r61, 2;
	shr.u32 	%r46, %r44, 31;
	add.s32 	%r47, %r46, %r43;
	neg.s32 	%r48, %r47;
	setp.lt.s32 	%p6, %r5, 0;
	selp.b32 	%r62, %r48, %r47, %p6;
	xor.b32  	%r49, %r44, %r5;
	shr.s32 	%r50, %r44, 31;
	xor.b32  	%r51, %r50, %r44;
	xor.b32  	%r52, %r50, %r45;
	cvt.u64.u32 	%rd30, %r51;
	shl.b64 	%rd31, %rd30, 32;
	cvt.u64.u32 	%rd32, %r52;
	or.b64  	%rd33, %rd31, %rd32;
	cvt.rn.f64.s64 	%fd1, %rd33;
	mul.f64 	%fd2, %fd1, 0d3BF921FB54442D19;
	cvt.rn.f32.f64 	%f18, %fd2;
	neg.f32 	%f19, %f18;
	setp.lt.s32 	%p7, %r49, 0;
	selp.f32 	%f35, %f19, %f18, %p7;
$L__BB0_10:
	add.s32 	%r54, %r62, 1;
	mul.rn.f32 	%f21, %f35, %f35;
	and.b32  	%r55, %r62, 1;
	setp.eq.b32 	%p8, %r55, 1;
	selp.f32 	%f22, %f35, 0f3F800000, %p8;
	fma.rn.f32 	%f23, %f21, %f22, 0f00000000;
	fma.rn.f32 	%f24, %f21, 0f37CBAC00, 0fBAB607ED;
	selp.f32 	%f25, 0fB94D4153, %f24, %p8;
	selp.f32 	%f26, 0f3C0885E4, 0f3D2AAABB, %p8;
	fma.rn.f32 	%f27, %f25, %f21, %f26;
	selp.f32 	%f28, 0fBE2AAAA8, 0fBEFFFFFF, %p8;
	fma.rn.f32 	%f29, %f27, %f21, %f28;
	fma.rn.f32 	%f30, %f29, %f23, %f22;
	and.b32  	%r56, %r54, 2;
	setp.eq.s32 	%p9, %r56, 0;
	mov.f32 	%f31, 0f00000000;
	sub.f32 	%f32, %f31, %f30;
	selp.f32 	%f33, %f30, %f32, %p9;
	add.f32 	%f34, %f34, %f33;
	st.global.f32 	[%rd3], %f34;
	add.s32 	%r58, %r58, 1;
	ld.global.u32 	%r57, [%rd1];
	setp.lt.s32 	%p10, %r58, %r57;
	@%p10 bra 	$L__BB0_2;
$L__BB0_11:
	ret;

}


// ===== COMPILED SASS (sm_100) =====

	.target	sm_100

	.elftype	@"ET_EXEC"


//--------------------- .note.nv.tkinfo           --------------------------
	.section	.note.nv.tkinfo,"",@"SHT_NOTE"
	.sectionflags	@"SHF_NOTE_NV_TKINFO"
	.tkinfo
        /*0018*/ 	.word	0x00000002
        /*0030*/ 	.string	""
        /*0030*/ 	.string	"ptxas"
        /*0030*/ 	.string	"Cuda compilation tools, release 13.0, V13.0.88"
        /*0030*/ 	.string	"Build cuda_13.0.r13.0/compiler.36424714_0"
        /*0030*/ 	.string	"-arch sm_100 -m 64 "



//--------------------- .note.nv.cuinfo           --------------------------
	.section	.note.nv.cuinfo,"",@"SHT_NOTE"
	.sectionflags	@"SHF_NOTE_NV_CUINFO"
        /*0018*/ 	.short	0x0002
        /*001a*/ 	.short	0x0064
        /*001c*/ 	.short	0x0082
	.zero		2


//--------------------- .nv.info                  --------------------------
	.section	.nv.info,"",@"SHT_CUDA_INFO"
	.align	4


	//----- nvinfo : EIATTR_REGCOUNT
	.align		4
        /*0000*/ 	.byte	0x04, 0x2f
        /*0002*/ 	.short	(.L_2 - .L_1)
	.align		4
.L_1:
        /*0004*/ 	.word	index@(_Z12func_cgh_gpuPiS_PfS0_S_)
        /*0008*/ 	.word	0x00000016


	//----- nvinfo : EIATTR_FRAME_SIZE
	.align		4
.L_2:
        /*000c*/ 	.byte	0x04, 0x11
        /*000e*/ 	.short	(.L_4 - .L_3)
	.align		4
.L_3:
        /*0010*/ 	.word	index@($__internal_0_$__cuda_sm20_sqrt_rn_f32_slowpath)
        /*0014*/ 	.word	0x00000020


	//----- nvinfo : EIATTR_FRAME_SIZE
	.align		4
.L_4:
        /*0018*/ 	.byte	0x04, 0x11
        /*001a*/ 	.short	(.L_6 - .L_5)
	.align		4
.L_5:
        /*001c*/ 	.word	index@(_Z12func_cgh_gpuPiS_PfS0_S_)
        /*0020*/ 	.word	0x00000020


	//----- nvinfo : EIATTR_MIN_STACK_SIZE
	.align		4
.L_6:
        /*0024*/ 	.byte	0x04, 0x12
        /*0026*/ 	.short	(.L_8 - .L_7)
	.align		4
.L_7:
        /*0028*/ 	.word	index@(_Z12func_cgh_gpuPiS_PfS0_S_)
        /*002c*/ 	.word	0x00000020
.L_8:


//--------------------- .nv.compat                --------------------------
	.section	.nv.compat,"",@"SHT_CUDA_COMPAT_INFO"
	.align	4
        /*0000*/ 	.byte	0x02, 0x09, 0x00, 0x00, 0x02, 0x02, 0x01, 0x00, 0x02, 0x05, 0x05, 0x00, 0x03, 0x07, 0x01, 0x01
        /*0010*/ 	.byte	0x02, 0x03, 0x00, 0x00, 0x02, 0x06, 0x01, 0x00, 0x04, 0x0b, 0x08, 0x00, 0x01, 0x00, 0x00, 0x00
        /*0020*/ 	.byte	0x00, 0x00, 0x00, 0x00


//--------------------- .nv.info._Z12func_cgh_gpuPiS_PfS0_S_ --------------------------
	.section	.nv.info._Z12func_cgh_gpuPiS_PfS0_S_,"",@"SHT_CUDA_INFO"
	.sectionflags	@""
	.align	4


	//----- nvinfo : EIATTR_CUDA_API_VERSION
	.align		4
        /*0000*/ 	.byte	0x04, 0x37
        /*0002*/ 	.short	(.L_10 - .L_9)
.L_9:
        /*0004*/ 	.word	0x00000082


	//----- nvinfo : EIATTR_KPARAM_INFO
	.align		4
.L_10:
        /*0008*/ 	.byte	0x04, 0x17
        /*000a*/ 	.short	(.L_12 - .L_11)
.L_11:
        /*000c*/ 	.word	0x00000000
        /*0010*/ 	.short	0x0004
        /*0012*/ 	.short	0x0020
        /*0014*/ 	.byte	0x00, 0xf5, 0x21, 0x00


	//----- nvinfo : EIATTR_KPARAM_INFO
	.align		4
.L_12:
        /*0018*/ 	.byte	0x04, 0x17
        /*001a*/ 	.short	(.L_14 - .L_13)
.L_13:
        /*001c*/ 	.word	0x00000000
        /*0020*/ 	.short	0x0003
        /*0022*/ 	.short	0x0018
        /*0024*/ 	.byte	0x00, 0xf5, 0x21, 0x00


	//----- nvinfo : EIATTR_KPARAM_INFO
	.align		4
.L_14:
        /*0028*/ 	.byte	0x04, 0x17
        /*002a*/ 	.short	(.L_16 - .L_15)
.L_15:
        /*002c*/ 	.word	0x00000000
        /*0030*/ 	.short	0x0002
        /*0032*/ 	.short	0x0010
        /*0034*/ 	.byte	0x00, 0xf5, 0x21, 0x00


	//----- nvinfo : EIATTR_KPARAM_INFO
	.align		4
.L_16:
        /*0038*/ 	.byte	0x04, 0x17
        /*003a*/ 	.short	(.L_18 - .L_17)
.L_17:
        /*003c*/ 	.word	0x00000000
        /*0040*/ 	.short	0x0001
        /*0042*/ 	.short	0x0008
        /*0044*/ 	.byte	0x00, 0xf5, 0x21, 0x00


	//----- nvinfo : EIATTR_KPARAM_INFO
	.align		4
.L_18:
        /*0048*/ 	.byte	0x04, 0x17
        /*004a*/ 	.short	(.L_20 - .L_19)
.L_19:
        /*004c*/ 	.word	0x00000000
        /*0050*/ 	.short	0x0000
        /*0052*/ 	.short	0x0000
        /*0054*/ 	.byte	0x00, 0xf5, 0x21, 0x00


	//----- nvinfo : EIATTR_SPARSE_MMA_MASK
	.align		4
.L_20:
        /*0058*/ 	.byte	0x03, 0x50
        /*005a*/ 	.short	0x0000


	//----- nvinfo : EIATTR_MAXREG_COUNT
	.align		4
        /*005c*/ 	.byte	0x03, 0x1b
        /*005e*/ 	.short	0x00ff


	//----- nvinfo : EIATTR_MERCURY_ISA_VERSION
	.align		4
        /*0060*/ 	.byte	0x03, 0x5f
        /*0062*/ 	.short	0x0101


	//----- nvinfo : EIATTR_VRC_CTA_INIT_COUNT
	.align		4
        /*0064*/ 	.byte	0x02, 0x4a
	.zero		1
	.zero		1


	//----- nvinfo : EIATTR_EXIT_INSTR_OFFSETS
	.align		4
        /*0068*/ 	.byte	0x04, 0x1c
        /*006a*/ 	.short	(.L_22 - .L_21)


	//   ....[0]....
.L_21:
        /*006c*/ 	.word	0x000000c0


	//   ....[1]....
        /*0070*/ 	.word	0x000008b0


	//----- nvinfo : EIATTR_CRS_STACK_SIZE
	.align		4
.L_22:
        /*0074*/ 	.byte	0x04, 0x1e
        /*0076*/ 	.short	(.L_24 - .L_23)
.L_23:
        /*0078*/ 	.word	0x00000000


	//----- nvinfo : EIATTR_CBANK_PARAM_SIZE
	.align		4
.L_24:
        /*007c*/ 	.byte	0x03, 0x19
        /*007e*/ 	.short	0x0028


	//----- nvinfo : EIATTR_PARAM_CBANK
	.align		4
        /*0080*/ 	.byte	0x04, 0x0a
        /*0082*/ 	.short	(.L_26 - .L_25)
	.align		4
.L_25:
        /*0084*/ 	.word	index@(.nv.constant0._Z12func_cgh_gpuPiS_PfS0_S_)
        /*0088*/ 	.short	0x0380
        /*008a*/ 	.short	0x0028


	//----- nvinfo : EIATTR_SW_WAR
	.align		4
.L_26:
        /*008c*/ 	.byte	0x04, 0x36
        /*008e*/ 	.short	(.L_28 - .L_27)
.L_27:
        /*0090*/ 	.word	0x00000008
.L_28:


//--------------------- .nv.callgraph             --------------------------
	.section	.nv.callgraph,"",@"SHT_CUDA_CALLGRAPH"
	.align	4
	.sectionentsize	8
	.align		4
        /*0000*/ 	.word	0x00000000
	.align		4
        /*0004*/ 	.word	0xffffffff
	.align		4
        /*0008*/ 	.word	0x00000000
	.align		4
        /*000c*/ 	.word	0xfffffffe
	.align		4
        /*0010*/ 	.word	0x00000000
	.align		4
        /*0014*/ 	.word	0xfffffffd
	.align		4
        /*0018*/ 	.word	0x00000000
	.align		4
        /*001c*/ 	.word	0xfffffffc


//--------------------- .nv.constant4             --------------------------
	.section	.nv.constant4,"a",@progbits
	.align	8
	.align		8
.nv.constant4:
        /*0000*/ 	.dword	__cudart_i2opi_f


//--------------------- .text._Z12func_cgh_gpuPiS_PfS0_S_ --------------------------
	.section	.text._Z12func_cgh_gpuPiS_PfS0_S_,"ax",@progbits
	.align	128
        .global         _Z12func_cgh_gpuPiS_PfS0_S_
        .type           _Z12func_cgh_gpuPiS_PfS0_S_,@function
        .size           _Z12func_cgh_gpuPiS_PfS0_S_,(.L_x_9 - _Z12func_cgh_gpuPiS_PfS0_S_)
        .other          _Z12func_cgh_gpuPiS_PfS0_S_,@"STO_CUDA_ENTRY STV_DEFAULT"
_Z12func_cgh_gpuPiS_PfS0_S_:
.text._Z12func_cgh_gpuPiS_PfS0_S_:
[----:B------:R-:W0:Y:S08]  /*0000*/  LDC R1, c[0x0][0x37c] ;  /* 0x0000df00ff017b82 */ /* 0x000e300000000800 */
[----:B------:R-:W1:Y:S01]  /*0010*/  LDC.64 R2, c[0x0][0x3a0] ;  /* 0x0000e800ff027b82 */ /* 0x000e620000000a00 */
[----:B------:R-:W1:Y:S01]  /*0020*/  LDCU.64 UR6, c[0x0][0x358] ;  /* 0x00006b00ff0677ac */ /* 0x000e620008000a00 */
[----:B0-----:R-:W-:Y:S01]  /*0030*/  VIADD R1, R1, 0xffffffe0 ;  /* 0xffffffe001017836 */ /* 0x001fe20000000000 */
[----:B-1----:R-:W2:Y:S01]  /*0040*/  LDG.E R2, desc[UR6][R2.64] ;  /* 0x0000000602027981 */ /* 0x002ea2000c1e1900 */
[----:B------:R-:W0:Y:S01]  /*0050*/  LDCU UR4, c[0x0][0x360] ;  /* 0x00006c00ff0477ac */ /* 0x000e220008000800 */
[----:B------:R-:W1:Y:S01]  /*0060*/  S2R R5, SR_CTAID.X ;  /* 0x0000000000057919 */ /* 0x000e620000002500 */
[----:B------:R-:W3:Y:S01]  /*0070*/  LDCU UR5, c[0x0][0x364] ;  /* 0x00006c80ff0577ac */ /* 0x000ee20008000800 */
[----:B------:R-:W4:Y:S01]  /*0080*/  S2R R0, SR_TID.X ;  /* 0x0000000000007919 */ /* 0x000f220000002100 */
[----:B------:R-:W0:Y:S01]  /*0090*/  S2R R12, SR_CTAID.Y ;  /* 0x00000000000c7919 */ /* 0x000e220000002600 */
[----:B------:R-:W0:Y:S01]  /*00a0*/  S2R R7, SR_TID.Y ;  /* 0x0000000000077919 */ /* 0x000e220000002200 */
[----:B--2---:R-:W-:-:S13]  /*00b0*/  ISETP.GE.AND P0, PT, R2, 0x1, PT ;  /* 0x000000010200780c */ /* 0x004fda0003f06270 */
[----:B01-34-:R-:W-:Y:S05]  /*00c0*/  @!P0 EXIT ;  /* 0x000000000000894d */ /* 0x01bfea0003800000 */
[----:B------:R-:W0:Y:S01]  /*00d0*/  LDC.64 R10, c[0x0][0x398] ;  /* 0x0000e600ff0a7b82 */ /* 0x000e220000000a00 */
[----:B------:R-:W-:Y:S02]  /*00e0*/  IMAD R5, R5, UR4, R0 ;  /* 0x0000000405057c24 */ /* 0x000fe4000f8e0200 */
[----:B------:R-:W-:-:S05]  /*00f0*/  IMAD R12, R12, UR5, R7 ;  /* 0x000000050c0c7c24 */ /* 0x000fca000f8e0207 */
[----:B------:R-:W-:-:S05]  /*0100*/  LEA R3, R12, R5, 0xa ;  /* 0x000000050c037211 */ /* 0x000fca00078e50ff */
[----:B0-----:R-:W-:-:S05]  /*0110*/  IMAD.WIDE R10, R3, 0x4, R10 ;  /* 0x00000004030a7825 */ /* 0x001fca00078e020a */
[----:B------:R0:W5:Y:S01]  /*0120*/  LDG.E R7, desc[UR6][R10.64] ;  /* 0x000000060a077981 */ /* 0x000162000c1e1900 */
[----:B------:R-:W-:-:S07]  /*0130*/  IMAD.MOV.U32 R13, RZ, RZ, RZ ;  /* 0x000000ffff0d7224 */ /* 0x000fce00078e00ff */
.L_x_6:
[----:B------:R-:W1:Y:S08]  /*0140*/  LDC.64 R2, c[0x0][0x380] ;  /* 0x0000e000ff027b82 */ /* 0x000e700000000a00 */
[----:B------:R-:W2:Y:S08]  /*0150*/  LDC.64 R8, c[0x0][0x388] ;  /* 0x0000e200ff087b82 */ /* 0x000eb00000000a00 */
[----:B------:R-:W3:Y:S01]  /*0160*/  LDC.64 R14, c[0x0][0x390] ;  /* 0x0000e400ff0e7b82 */ /* 0x000ee20000000a00 */
[----:B-1----:R-:W-:-:S06]  /*0170*/  IMAD.WIDE.U32 R2, R13, 0x4, R2 ;  /* 0x000000040d027825 */ /* 0x002fcc00078e0002 */
[----:B------:R-:W4:Y:S01]  /*0180*/  LDG.E R2, desc[UR6][R2.64] ;  /* 0x0000000602027981 */ /* 0x000f22000c1e1900 */
[----:B--2---:R-:W-:-:S06]  /*0190*/  IMAD.WIDE.U32 R8, R13, 0x4, R8 ;  /* 0x000000040d087825 */ /* 0x004fcc00078e0008 */
[----:B------:R-:W2:Y:S01]  /*01a0*/  LDG.E R9, desc[UR6][R8.64] ;  /* 0x0000000608097981 */ /* 0x000ea2000c1e1900 */
[----:B---3--:R-:W-:-:S06]  /*01b0*/  IMAD.WIDE.U32 R14, R13, 0x4, R14 ;  /* 0x000000040d0e7825 */ /* 0x008fcc00078e000e */
[----:B------:R-:W3:Y:S01]  /*01c0*/  LDG.E R15, desc[UR6][R14.64] ;  /* 0x000000060e0f7981 */ /* 0x000ee2000c1e1900 */
[----:B------:R-:W-:Y:S01]  /*01d0*/  BSSY.RECONVERGENT B0, `(.L_x_0) ;  /* 0x0000012000007945 */ /* 0x000fe20003800200 */
[----:B----4-:R-:W-:-:S05]  /*01e0*/  IADD3 R0, PT, PT, R5, -R2, RZ ;  /* 0x8000000205007210 */ /* 0x010fca0007ffe0ff */
[----:B------:R-:W-:Y:S02]  /*01f0*/  IMAD R0, R0, R0, RZ ;  /* 0x0000000000007224 */ /* 0x000fe400078e02ff */
[----:B--2---:R-:W-:-:S04]  /*0200*/  IMAD.IADD R17, R12, 0x1, -R9 ;  /* 0x000000010c117824 */ /* 0x004fc800078e0a09 */
[----:B------:R-:W-:-:S05]  /*0210*/  IMAD R0, R17, R17, R0 ;  /* 0x0000001111007224 */ /* 0x000fca00078e0200 */
[----:B------:R-:W-:-:S05]  /*0220*/  I2FP.F32.U32 R0, R0 ;  /* 0x0000000000007245 */ /* 0x000fca0000201000 */
[----:B---3--:R-:W-:-:S05]  /*0230*/  FFMA R4, R15, R15, R0 ;  /* 0x0000000f0f047223 */ /* 0x008fca0000000000 */
[----:B------:R-:W-:Y:S01]  /*0240*/  IADD3 R0, PT, PT, R4, -0xd000000, RZ ;  /* 0xf300000004007810 */ /* 0x000fe20007ffe0ff */
[----:B------:R1:W2:Y:S03]  /*0250*/  MUFU.RSQ R3, R4 ;  /* 0x0000000400037308 */ /* 0x0002a60000001400 */
[----:B------:R-:W-:-:S13]  /*0260*/  ISETP.GT.U32.AND P0, PT, R0, 0x727fffff, PT ;  /* 0x727fffff0000780c */ /* 0x000fda0003f04070 */
[----:B-1----:R-:W-:Y:S05]  /*0270*/  @!P0 BRA `(.L_x_1) ;  /* 0x00000000000c8947 */ /* 0x002fea0003800000 */
[----:B------:R-:W-:-:S07]  /*0280*/  MOV R14, 0x2a0 ;  /* 0x000002a0000e7802 */ /* 0x000fce0000000f00 */
[----:B0-2--5:R-:W-:Y:S05]  /*0290*/  CALL.REL.NOINC `($__internal_0_$__cuda_sm20_sqrt_rn_f32_slowpath) ;  /* 0x0000000400887944 */ /* 0x025fea0003c00000 */
[----:B------:R-:W-:Y:S05]  /*02a0*/  BRA `(.L_x_2) ;  /* 0x0000000000107947 */ /* 0x000fea0003800000 */
.L_x_1:
[----:B--2---:R-:W-:Y:S01]  /*02b0*/  FMUL.FTZ R15, R4, R3 ;  /* 0x00000003040f7220 */ /* 0x004fe20000410000 */
[----:B------:R-:W-:-:S03]  /*02c0*/  FMUL.FTZ R2, R3, 0.5 ;  /* 0x3f00000003027820 */ /* 0x000fc60000410000 */
[----:B------:R-:W-:-:S04]  /*02d0*/  FFMA R0, -R15, R15, R4 ;  /* 0x0000000f0f007223 */ /* 0x000fc80000000104 */
[----:B------:R-:W-:-:S07]  /*02e0*/  FFMA R15, R0, R2, R15 ;  /* 0x00000002000f7223 */ /* 0x000fce000000000f */
.L_x_2:
[----:B------:R-:W-:Y:S05]  /*02f0*/  BSYNC.RECONVERGENT B0 ;  /* 0x0000000000007941 */ /* 0x000fea0003800200 */
.L_x_0:
[----:B------:R-:W-:Y:S01]  /*0300*/  FMUL R15, R15, 104.22344970703125 ;  /* 0x42d072680f0f7820 */ /* 0x000fe20000400000 */
[----:B------:R-:W-:Y:S03]  /*0310*/  BSSY.RECONVERGENT B0, `(.L_x_3) ;  /* 0x0000040000007945 */ /* 0x000fe60003800200 */
[C---:B------:R-:W-:Y:S01]  /*0320*/  FMUL R0, R15.reuse, 0.63661974668502807617 ;  /* 0x3f22f9830f007820 */ /* 0x040fe20000400000 */
[----:B------:R-:W-:-:S05]  /*0330*/  FSETP.GE.AND P0, PT, |R15|, 105615, PT ;  /* 0x47ce47800f00780b */ /* 0x000fca0003f06200 */
[----:B------:R-:W1:Y:S02]  /*0340*/  F2I.NTZ R0, R0 ;  /* 0x0000000000007305 */ /* 0x000e640000203100 */
[----:B-1----:R-:W-:-:S05]  /*0350*/  I2FP.F32.S32 R2, R0 ;  /* 0x0000000000027245 */ /* 0x002fca0000201400 */
[----:B------:R-:W-:-:S04]  /*0360*/  FFMA R3, R2, -1.5707962512969970703, R15 ;  /* 0xbfc90fda02037823 */ /* 0x000fc8000000000f */
[----:B------:R-:W-:-:S04]  /*0370*/  FFMA R3, R2, -7.5497894158615963534e-08, R3 ;  /* 0xb3a2216802037823 */ /* 0x000fc80000000003 */
[----:B------:R-:W-:Y:S01]  /*0380*/  FFMA R4, R2, -5.3903029534742383927e-15, R3 ;  /* 0xa7c234c502047823 */ /* 0x000fe20000000003 */
[----:B------:R-:W-:Y:S06]  /*0390*/  @!P0 BRA `(.L_x_4) ;  /* 0x0000000000dc8947 */ /* 0x000fec0003800000 */
[----:B------:R-:W-:-:S13]  /*03a0*/  FSETP.NEU.AND P0, PT, |R15|, +INF , PT ;  /* 0x7f8000000f00780b */ /* 0x000fda0003f0d200 */
[----:B------:R-:W-:Y:S01]  /*03b0*/  @!P0 FMUL R4, RZ, R15 ;  /* 0x0000000fff048220 */ /* 0x000fe20000400000 */
[----:B------:R-:W-:Y:S01]  /*03c0*/  @!P0 IMAD.MOV.U32 R0, RZ, RZ, RZ ;  /* 0x000000ffff008224 */ /* 0x000fe200078e00ff */
[----:B------:R-:W-:Y:S06]  /*03d0*/  @!P0 BRA `(.L_x_4) ;  /* 0x0000000000cc8947 */ /* 0x000fec0003800000 */
[----:B------:R-:W-:Y:S01]  /*03e0*/  SHF.L.U32 R2, R15, 0x8, RZ ;  /* 0x000000080f027819 */ /* 0x000fe200000006ff */
[----:B------:R-:W-:Y:S01]  /*03f0*/  IMAD.MOV.U32 R6, RZ, RZ, RZ ;  /* 0x000000ffff067224 */ /* 0x000fe200078e00ff */
[----:B------:R-:W-:Y:S01]  /*0400*/  MOV R0, R1 ;  /* 0x0000000100007202 */ /* 0x000fe20000000f00 */
[----:B------:R-:W1:Y:S01]  /*0410*/  LDCU.64 UR8, c[0x4][URZ] ;  /* 0x01000000ff0877ac */ /* 0x000e620008000a00 */
[----:B------:R-:W-:Y:S01]  /*0420*/  LOP3.LUT R19, R2, 0x80000000, RZ, 0xfc, !PT ;  /* 0x8000000002137812 */ /* 0x000fe200078efcff */
[----:B------:R-:W-:Y:S01]  /*0430*/  UMOV UR5, URZ ;  /* 0x000000ff00057c82 */ /* 0x000fe20008000000 */
[----:B------:R-:W-:-:S05]  /*0440*/  UMOV UR4, URZ ;  /* 0x000000ff00047c82 */ /* 0x000fca0008000000 */
.L_x_5:
[----:B-1----:R-:W-:Y:S01]  /*0450*/  IMAD.U32 R8, RZ, RZ, UR8 ;  /* 0x00000008ff087e24 */ /* 0x002fe2000f8e00ff */
[----:B------:R-:W-:-:S05]  /*0460*/  MOV R9, UR9 ;  /* 0x0000000900097c02 */ /* 0x000fca0008000f00 */
[----:B------:R-:W2:Y:S01]  /*0470*/  LDG.E.CONSTANT R2, desc[UR6][R8.64] ;  /* 0x0000000608027981 */ /* 0x000ea2000c1e9900 */
[----:B------:R-:W-:Y:S02]  /*0480*/  UIADD3 UR8, UP0, UPT, UR8, 0x4, URZ ;  /* 0x0000000408087890 */ /* 0x000fe4000ff1e0ff */
[----:B------:R-:W-:Y:S02]  /*0490*/  UIADD3 UR4, UPT, UPT, UR4, 0x1, URZ ;  /* 0x0000000104047890 */ /* 0x000fe4000fffe0ff */
[----:B------:R-:W-:Y:S02]  /*04a0*/  UIADD3.X UR9, UPT, UPT, URZ, UR9, URZ, UP0, !UPT ;  /* 0x00000009ff097290 */ /* 0x000fe400087fe4ff */
[----:B------:R-:W-:Y:S01]  /*04b0*/  UISETP.NE.AND UP0, UPT, UR4, 0x6, UPT ;  /* 0x000000060400788c */ /* 0x000fe2000bf05270 */
[----:B--2---:R-:W-:-:S03]  /*04c0*/  IMAD.WIDE.U32 R2, R2, R19, RZ ;  /* 0x0000001302027225 */ /* 0x004fc600078e00ff */
[----:B------:R-:W-:-:S04]  /*04d0*/  IADD3 R17, P0, PT, R2, R6, RZ ;  /* 0x0000000602117210 */ /* 0x000fc80007f1e0ff */
[----:B------:R-:W-:Y:S01]  /*04e0*/  IADD3.X R6, PT, PT, R3, UR5, RZ, P0, !PT ;  /* 0x0000000503067c10 */ /* 0x000fe200087fe4ff */
[----:B------:R1:W-:Y:S02]  /*04f0*/  STL [R0], R17 ;  /* 0x0000001100007387 */ /* 0x0003e40000100800 */
[----:B-1----:R-:W-:Y:S01]  /*0500*/  VIADD R0, R0, 0x4 ;  /* 0x0000000400007836 */ /* 0x002fe20000000000 */
[----:B------:R-:W-:Y:S06]  /*0510*/  BRA.U UP0, `(.L_x_5) ;  /* 0xfffffffd00cc7547 */ /* 0x000fec000b83ffff */
[----:B------:R-:W-:Y:S01]  /*0520*/  SHF.R.U32.HI R4, RZ, 0x17, R15 ;  /* 0x00000017ff047819 */ /* 0x000fe2000001160f */
[----:B------:R1:W-:Y:S03]  /*0530*/  STL [R1+0x18], R6 ;  /* 0x0000180601007387 */ /* 0x0003e60000100800 */
[C---:B------:R-:W-:Y:S02]  /*0540*/  LOP3.LUT R0, R4.reuse, 0xe0, RZ, 0xc0, !PT ;  /* 0x000000e004007812 */ /* 0x040fe400078ec0ff */
[----:B------:R-:W-:Y:S02]  /*0550*/  LOP3.LUT P0, RZ, R4, 0x1f, RZ, 0xc0, !PT ;  /* 0x0000001f04ff7812 */ /* 0x000fe4000780c0ff */
[----:B------:R-:W-:-:S04]  /*0560*/  IADD3 R0, PT, PT, R0, -0x80, RZ ;  /* 0xffffff8000007810 */ /* 0x000fc80007ffe0ff */
[----:B------:R-:W-:-:S05]  /*0570*/  SHF.R.U32.HI R0, RZ, 0x5, R0 ;  /* 0x00000005ff007819 */ /* 0x000fca0000011600 */
[----:B------:R-:W-:-:S05]  /*0580*/  IMAD R14, R0, -0x4, R1 ;  /* 0xfffffffc000e7824 */ /* 0x000fca00078e0201 */
[----:B------:R-:W2:Y:S04]  /*0590*/  LDL R0, [R14+0x18] ;  /* 0x000018000e007983 */ /* 0x000ea80000100800 */
[----:B------:R-:W2:Y:S04]  /*05a0*/  LDL R3, [R14+0x14] ;  /* 0x000014000e037983 */ /* 0x000ea80000100800 */
[----:B------:R-:W3:Y:S01]  /*05b0*/  @P0 LDL R2, [R14+0x10] ;  /* 0x000010000e020983 */ /* 0x000ee20000100800 */
[----:B------:R-:W-:Y:S01]  /*05c0*/  LOP3.LUT R4, R4, 0x1f, RZ, 0xc0, !PT ;  /* 0x0000001f04047812 */ /* 0x000fe200078ec0ff */
[----:B------:R-:W-:Y:S01]  /*05d0*/  UMOV UR4, 0x54442d19 ;  /* 0x54442d1900047882 */ /* 0x000fe20000000000 */
[----:B------:R-:W-:-:S02]  /*05e0*/  UMOV UR5, 0x3bf921fb ;  /* 0x3bf921fb00057882 */ /* 0x000fc40000000000 */
[-C--:B--2---:R-:W-:Y:S02]  /*05f0*/  @P0 SHF.L.W.U32.HI R0, R3, R4.reuse, R0 ;  /* 0x0000000403000219 */ /* 0x084fe40000010e00 */
[----:B---3--:R-:W-:Y:S02]  /*0600*/  @P0 SHF.L.W.U32.HI R3, R2, R4, R3 ;  /* 0x0000000402030219 */ /* 0x008fe40000010e03 */
[----:B------:R-:W-:Y:S02]  /*0610*/  ISETP.GE.AND P0, PT, R15, RZ, PT ;  /* 0x000000ff0f00720c */ /* 0x000fe40003f06270 */
[C---:B------:R-:W-:Y:S01]  /*0620*/  SHF.L.W.U32.HI R2, R3.reuse, 0x2, R0 ;  /* 0x0000000203027819 */ /* 0x040fe20000010e00 */
[----:B------:R-:W-:-:S03]  /*0630*/  IMAD.SHL.U32 R3, R3, 0x4, RZ ;  /* 0x0000000403037824 */ /* 0x000fc600078e00ff */
[----:B------:R-:W-:Y:S02]  /*0640*/  SHF.R.S32.HI R4, RZ, 0x1f, R2 ;  /* 0x0000001fff047819 */ /* 0x000fe40000011402 */
[----:B------:R-:W-:Y:S02]  /*0650*/  LOP3.LUT R15, R2, R15, RZ, 0x3c, !PT ;  /* 0x0000000f020f7212 */ /* 0x000fe400078e3cff */
[C---:B------:R-:W-:Y:S02]  /*0660*/  LOP3.LUT R8, R4.reuse, R3, RZ, 0x3c, !PT ;  /* 0x0000000304087212 */ /* 0x040fe400078e3cff */
[----:B------:R-:W-:Y:S02]  /*0670*/  LOP3.LUT R9, R4, R2, RZ, 0x3c, !PT ;  /* 0x0000000204097212 */ /* 0x000fe400078e3cff */
[----:B------:R-:W-:Y:S02]  /*0680*/  SHF.R.U32.HI R3, RZ, 0x1e, R0 ;  /* 0x0000001eff037819 */ /* 0x000fe40000011600 */
[----:B------:R-:W-:-:S02]  /*0690*/  ISETP.GE.AND P1, PT, R15, RZ, PT ;  /* 0x000000ff0f00720c */ /* 0x000fc40003f26270 */
[----:B------:R-:W2:Y:S01]  /*06a0*/  I2F.F64.S64 R8, R8 ;  /* 0x0000000800087312 */ /* 0x000ea20000301c00 */
[----:B------:R-:W-:-:S04]  /*06b0*/  LEA.HI R0, R2, R3, RZ, 0x1 ;  /* 0x0000000302007211 */ /* 0x000fc800078f08ff */
[----:B------:R-:W-:-:S05]  /*06c0*/  IADD3 R2, PT, PT, -R0, RZ, RZ ;  /* 0x000000ff00027210 */ /* 0x000fca0007ffe1ff */
[----:B------:R-:W-:Y:S01]  /*06d0*/  @!P0 IMAD.MOV.U32 R0, RZ, RZ, R2 ;  /* 0x000000ffff008224 */ /* 0x000fe200078e0002 */
[----:B--2---:R-:W-:-:S10]  /*06e0*/  DMUL R16, R8, UR4 ;  /* 0x0000000408107c28 */ /* 0x004fd40008000000 */
[----:B------:R-:W2:Y:S02]  /*06f0*/  F2F.F32.F64 R16, R16 ;  /* 0x0000001000107310 */ /* 0x000ea40000301000 */
[----:B-12---:R-:W-:-:S07]  /*0700*/  FSEL R4, -R16, R16, !P1 ;  /* 0x0000001010047208 */ /* 0x006fce0004800100 */
.L_x_4:
[----:B------:R-:W-:Y:S05]  /*0710*/  BSYNC.RECONVERGENT B0 ;  /* 0x0000000000007941 */ /* 0x000fea0003800200 */
.L_x_3:
[----:B------:R-:W-:Y:S01]  /*0720*/  MOV R2, 0x37cbac00 ;  /* 0x37cbac0000027802 */ /* 0x000fe20000000f00 */
[----:B------:R-:W-:Y:S01]  /*0730*/  FMUL R9, R4, R4 ;  /* 0x0000000404097220 */ /* 0x000fe20000400000 */
[C---:B------:R-:W-:Y:S01]  /*0740*/  LOP3.LUT R3, R0.reuse, 0x1, RZ, 0xc0, !PT ;  /* 0x0000000100037812 */ /* 0x040fe200078ec0ff */
[----:B------:R-:W-:Y:S01]  /*0750*/  IMAD.MOV.U32 R6, RZ, RZ, 0x3c0885e4 ;  /* 0x3c0885e4ff067424 */ /* 0x000fe200078e00ff */
[----:B------:R-:W-:Y:S01]  /*0760*/  IADD3 R0, PT, PT, R0, 0x1, RZ ;  /* 0x0000000100007810 */ /* 0x000fe20007ffe0ff */
[----:B------:R-:W-:Y:S01]  /*0770*/  FFMA R2, R9, R2, -0.0013887860113754868507 ;  /* 0xbab607ed09027423 */ /* 0x000fe20000000002 */
[----:B------:R-:W-:Y:S01]  /*0780*/  ISETP.NE.U32.AND P0, PT, R3, 0x1, PT ;  /* 0x000000010300780c */ /* 0x000fe20003f05070 */
[----:B------:R-:W-:Y:S01]  /*0790*/  IMAD.MOV.U32 R8, RZ, RZ, 0x3e2aaaa8 ;  /* 0x3e2aaaa8ff087424 */ /* 0x000fe200078e00ff */
[----:B------:R-:W-:Y:S02]  /*07a0*/  LOP3.LUT P1, RZ, R0, 0x2, RZ, 0xc0, !PT ;  /* 0x0000000200ff7812 */ /* 0x000fe4000782c0ff */
[----:B------:R-:W-:-:S02]  /*07b0*/  FSEL R2, R2, -0.00019574658654164522886, P0 ;  /* 0xb94d415302027808 */ /* 0x000fc40000000000 */
[----:B------:R-:W-:Y:S02]  /*07c0*/  FSEL R6, R6, 0.041666727513074874878, !P0 ;  /* 0x3d2aaabb06067808 */ /* 0x000fe40004000000 */
[----:B------:R-:W-:Y:S02]  /*07d0*/  FSEL R8, -R8, -0.4999999701976776123, !P0 ;  /* 0xbeffffff08087808 */ /* 0x000fe40004000100 */
[----:B------:R-:W-:Y:S01]  /*07e0*/  FSEL R0, R4, 1, !P0 ;  /* 0x3f80000004007808 */ /* 0x000fe20004000000 */
[C---:B------:R-:W-:Y:S02]  /*07f0*/  FFMA R6, R9.reuse, R2, R6 ;  /* 0x0000000209067223 */ /* 0x040fe40000000006 */
[----:B------:R-:W1:Y:S02]  /*0800*/  LDC.64 R2, c[0x0][0x3a0] ;  /* 0x0000e800ff027b82 */ /* 0x000e640000000a00 */
[C---:B------:R-:W-:Y:S01]  /*0810*/  FFMA R6, R9.reuse, R6, R8 ;  /* 0x0000000609067223 */ /* 0x040fe20000000008 */
[----:B------:R-:W-:-:S04]  /*0820*/  FFMA R9, R9, R0, RZ ;  /* 0x0000000009097223 */ /* 0x000fc800000000ff */
[----:B------:R-:W-:-:S04]  /*0830*/  FFMA R0, R9, R6, R0 ;  /* 0x0000000609007223 */ /* 0x000fc80000000000 */
[----:B------:R-:W-:-:S04]  /*0840*/  @P1 FADD R0, RZ, -R0 ;  /* 0x80000000ff001221 */ /* 0x000fc80000000000 */
[----:B-----5:R-:W-:-:S05]  /*0850*/  FADD R7, R0, R7 ;  /* 0x0000000700077221 */ /* 0x020fca0000000000 */
[----:B------:R2:W-:Y:S04]  /*0860*/  STG.E desc[UR6][R10.64], R7 ;  /* 0x000000070a007986 */ /* 0x0005e8000c101906 */
[----:B-1----:R-:W3:Y:S01]  /*0870*/  LDG.E R2, desc[UR6][R2.64] ;  /* 0x0000000602027981 */ /* 0x002ee2000c1e1900 */
[----:B------:R-:W-:-:S04]  /*0880*/  IADD3 R13, PT, PT, R13, 0x1, RZ ;  /* 0x000000010d0d7810 */ /* 0x000fc80007ffe0ff */
[----:B---3--:R-:W-:-:S13]  /*0890*/  ISETP.GE.AND P0, PT, R13, R2, PT ;  /* 0x000000020d00720c */ /* 0x008fda0003f06270 */
[----:B--2---:R-:W-:Y:S05]  /*08a0*/  @!P0 BRA `(.L_x_6) ;  /* 0xfffffff800248947 */ /* 0x004fea000383ffff */
[----:B------:R-:W-:Y:S05]  /*08b0*/  EXIT ;  /* 0x000000000000794d */ /* 0x000fea0003800000 */
        .weak           $__internal_0_$__cuda_sm20_sqrt_rn_f32_slowpath
        .type           $__internal_0_$__cuda_sm20_sqrt_rn_f32_slowpath,@function
        .size           $__internal_0_$__cuda_sm20_sqrt_rn_f32_slowpath,(.L_x_9 - $__internal_0_$__cuda_sm20_sqrt_rn_f32_slowpath)
$__internal_0_$__cuda_sm20_sqrt_rn_f32_slowpath:
[----:B------:R-:W-:-:S13]  /*08c0*/  LOP3.LUT P0, RZ, R4, 0x7fffffff, RZ, 0xc0, !PT ;  /* 0x7fffffff04ff7812 */ /* 0x000fda000780c0ff */
[----:B------:R-:W-:Y:S01]  /*08d0*/  @!P0 IMAD.MOV.U32 R2, RZ, RZ, R4 ;  /* 0x000000ffff028224 */ /* 0x000fe200078e0004 */
[----:B------:R-:W-:Y:S06]  /*08e0*/  @!P0 BRA `(.L_x_7) ;  /* 0x0000000000448947 */ /* 0x000fec0003800000 */
[----:B------:R-:W-:Y:S02]  /*08f0*/  FSETP.GEU.FTZ.AND P0, PT, R4, RZ, PT ;  /* 0x000000ff0400720b */ /* 0x000fe40003f1e000 */
[----:B------:R-:W-:-:S11]  /*0900*/  MOV R0, R4 ;  /* 0x0000000400007202 */ /* 0x000fd60000000f00 */
[----:B------:R-:W-:Y:S01]  /*0910*/  @!P0 IMAD.MOV.U32 R2, RZ, RZ, 0x7fffffff ;  /* 0x7fffffffff028424 */ /* 0x000fe200078e00ff */
[----:B------:R-:W-:Y:S06]  /*0920*/  @!P0 BRA `(.L_x_7) ;  /* 0x0000000000348947 */ /* 0x000fec0003800000 */
[----:B------:R-:W-:-:S13]  /*0930*/  FSETP.GTU.FTZ.AND P0, PT, |R0|, +INF , PT ;  /* 0x7f8000000000780b */ /* 0x000fda0003f1c200 */
[----:B------:R-:W-:Y:S01]  /*0940*/  @P0 FADD.FTZ R2, R0, 1 ;  /* 0x3f80000000020421 */ /* 0x000fe20000010000 */
[----:B------:R-:W-:Y:S06]  /*0950*/  @P0 BRA `(.L_x_7) ;  /* 0x0000000000280947 */ /* 0x000fec0003800000 */
[----:B------:R-:W-:-:S13]  /*0960*/  FSETP.NEU.FTZ.AND P0, PT, |R0|, +INF , PT ;  /* 0x7f8000000000780b */ /* 0x000fda0003f1d200 */
[----:B------:R-:W-:-:S04]  /*0970*/  @P0 FFMA R3, R0, 1.84467440737095516160e+19, RZ ;  /* 0x5f80000000030823 */ /* 0x000fc800000000ff */
[----:B------:R-:W0:Y:S02]  /*0980*/  @P0 MUFU.RSQ R2, R3 ;  /* 0x0000000300020308 */ /* 0x000e240000001400 */
[----:B0-----:R-:W-:Y:S01]  /*0990*/  @P0 FMUL.FTZ R4, R3, R2 ;  /* 0x0000000203040220 */ /* 0x001fe20000410000 */
[----:B------:R-:W-:Y:S01]  /*09a0*/  @P0 FMUL.FTZ R8, R2, 0.5 ;  /* 0x3f00000002080820 */ /* 0x000fe20000410000 */
[----:B------:R-:W-:Y:S02]  /*09b0*/  @!P0 MOV R2, R0 ;  /* 0x0000000000028202 */ /* 0x000fe40000000f00 */
[----:B------:R-:W-:-:S04]  /*09c0*/  @P0 FADD.FTZ R6, -R4, -RZ ;  /* 0x800000ff04060221 */ /* 0x000fc80000010100 */
[----:B------:R-:W-:-:S04]  /*09d0*/  @P0 FFMA R9, R4, R6, R3 ;  /* 0x0000000604090223 */ /* 0x000fc80000000003 */
[----:B------:R-:W-:-:S04]  /*09e0*/  @P0 FFMA R8, R9, R8, R4 ;  /* 0x0000000809080223 */ /* 0x000fc80000000004 */
[----:B------:R-:W-:-:S07]  /*09f0*/  @P0 FMUL.FTZ R2, R8, 2.3283064365386962891e-10 ;  /* 0x2f80000008020820 */ /* 0x000fce0000410000 */
.L_x_7:
[----:B------:R-:W-:Y:S01]  /*0a00*/  IMAD.MOV.U32 R15, RZ, RZ, R2 ;  /* 0x000000ffff0f7224 */ /* 0x000fe200078e0002 */
[----:B------:R-:W-:Y:S01]  /*0a10*/  MOV R2, R14 ;  /* 0x0000000e00027202 */ /* 0x000fe20000000f00 */
[----:B------:R-:W-:-:S04]  /*0a20*/  IMAD.MOV.U32 R3, RZ, RZ, 0x0 ;  /* 0x00000000ff037424 */ /* 0x000fc800078e00ff */
[----:B------:R-:W-:Y:S05]  /*0a30*/  RET.REL.NODEC R2 `(_Z12func_cgh_gpuPiS_PfS0_S_) ;  /* 0xfffffff402707950 */ /* 0x000fea0003c3ffff */
.L_x_8:
[----:B------:R-:W-:-:S00]  /*0a40*/  BRA `(.L_x_8) ;  /* 0xfffffffc00fc7947 */ /* 0x000fc0000383ffff */
[----:B------:R-:W-:-:S00]  /*0a50*/  NOP ;  /* 0x0000000000007918 */ /* 0x000fc00000000000 */
        /* <DEDUP_REMOVED lines=10> */
.L_x_9:


//--------------------- .nv.global.init           --------------------------
	.section	.nv.global.init,"aw",@progbits
	.align	4
.nv.global.init:
	.type		__cudart_i2opi_f,@object
	.size		__cudart_i2opi_f,(.L_0 - __cudart_i2opi_f)
__cudart_i2opi_f:
        /*0000*/ 	.byte	0x41, 0x90, 0x43, 0x3c, 0x99, 0x95, 0x62, 0xdb, 0xc0, 0xdd, 0x34, 0xf5, 0xd1, 0x57, 0x27, 0xfc
        /*0010*/ 	.byte	0x29, 0x15, 0x44, 0x4e, 0x6e, 0x83, 0xf9, 0xa2
.L_0:


//--------------------- .nv.shared.reserved.0     --------------------------
	.section	.nv.shared.reserved.0,"aw",@nobits
	.weak		__nv_reservedSMEM_offset_0_alias
	.size		__nv_reservedSMEM_offset_0_alias, 0, 64
	.other		__nv_reservedSMEM_offset_0_alias,@"STO_CUDA_RESERVED_SHARED STV_DEFAULT"
__nv_reservedSMEM_offset_0_alias:
	.zero		0
	.zero		64


//--------------------- .nv.constant0._Z12func_cgh_gpuPiS_PfS0_S_ --------------------------
	.section	.nv.constant0._Z12func_cgh_gpuPiS_PfS0_S_,"a",@progbits
	.sectionflags	@""
	.align	4
.nv.constant0._Z12func_cgh_gpuPiS_PfS0_S_:
	.zero		936


//--------------------- SYMBOLS --------------------------

	.type		.nv.reservedSmem.offset0,@object
	.size		.nv.reservedSmem.offset0,0x4
